	.headerflags	@"EF_CUDA_TEXMODE_UNIFIED EF_CUDA_64BIT_ADDRESS EF_CUDA_ACCELERATORS EF_CUDA_SM90 EF_CUDA_VIRTUAL_SM(EF_CUDA_SM90)"
	.elftype	@"ET_EXEC"


//--------------------- .nv.info                  --------------------------
	.section	.nv.info,"",@"SHT_CUDA_INFO"
	.align	4


	//----- nvinfo : EIATTR_REGCOUNT
	.align		4
        /*0000*/ 	.byte	0x04, 0x2f
        /*0002*/ 	.short	(.L_1 - .L_0)
	.align		4
.L_0:
        /*0004*/ 	.word	index@(triton_poi_fused_clone_6)
        /*0008*/ 	.word	0x0000000a


	//----- nvinfo : EIATTR_MIN_STACK_SIZE
	.align		4
.L_1:
        /*000c*/ 	.byte	0x04, 0x12
        /*000e*/ 	.short	(.L_3 - .L_2)
	.align		4
.L_2:
        /*0010*/ 	.word	index@(triton_poi_fused_clone_6)
        /*0014*/ 	.word	0x00000000


	//----- nvinfo : EIATTR_FRAME_SIZE
	.align		4
.L_3:
        /*0018*/ 	.byte	0x04, 0x11
        /*001a*/ 	.short	(.L_5 - .L_4)
	.align		4
.L_4:
        /*001c*/ 	.word	index@(triton_poi_fused_clone_6)
        /*0020*/ 	.word	0x00000000


	//----- nvinfo : EIATTR_MIN_STACK_SIZE
	.align		4
.L_5:
        /*0024*/ 	.byte	0x04, 0x12
        /*0026*/ 	.short	(.L_7 - .L_6)
	.align		4
.L_6:
        /*0028*/ 	.word	index@(triton_poi_fused_clone_6)
        /*002c*/ 	.word	0x00000000
.L_7:


//--------------------- .nv.info.triton_poi_fused_clone_6 --------------------------
	.section	.nv.info.triton_poi_fused_clone_6,"",@"SHT_CUDA_INFO"
	.sectionflags	@""
	.align	4


	//----- nvinfo : EIATTR_CUDA_API_VERSION
	.align		4
        /*0000*/ 	.byte	0x04, 0x37
        /*0002*/ 	.short	(.L_9 - .L_8)
.L_8:
        /*0004*/ 	.word	0x0000007c


	//----- nvinfo : EIATTR_KPARAM_INFO
	.align		4
.L_9:
        /*0008*/ 	.byte	0x04, 0x17
        /*000a*/ 	.short	(.L_11 - .L_10)
.L_10:
        /*000c*/ 	.word	0x00000000
        /*0010*/ 	.short	0x0002
        /*0012*/ 	.short	0x0010
        /*0014*/ 	.byte	0x00, 0xf0, 0x11, 0x00


	//----- nvinfo : EIATTR_KPARAM_INFO
	.align		4
.L_11:
        /*0018*/ 	.byte	0x04, 0x17
        /*001a*/ 	.short	(.L_13 - .L_12)
.L_12:
        /*001c*/ 	.word	0x00000000
        /*0020*/ 	.short	0x0001
        /*0022*/ 	.short	0x0008
        /*0024*/ 	.byte	0x00, 0xf4, 0x21, 0x00


	//----- nvinfo : EIATTR_KPARAM_INFO
	.align		4
.L_13:
        /*0028*/ 	.byte	0x04, 0x17
        /*002a*/ 	.short	(.L_15 - .L_14)
.L_14:
        /*002c*/ 	.word	0x00000000
        /*0030*/ 	.short	0x0000
        /*0032*/ 	.short	0x0000
        /*0034*/ 	.byte	0x00, 0xf4, 0x21, 0x00


	//----- nvinfo : EIATTR_SPARSE_MMA_MASK
	.align		4
.L_15:
        /*0038*/ 	.byte	0x03, 0x50
        /*003a*/ 	.short	0x0000


	//----- nvinfo : EIATTR_MAXREG_COUNT
	.align		4
        /*003c*/ 	.byte	0x03, 0x1b
        /*003e*/ 	.short	0x00ff


	//----- nvinfo : EIATTR_EXIT_INSTR_OFFSETS
	.align		4
        /*0040*/ 	.byte	0x04, 0x1c
        /*0042*/ 	.short	(.L_17 - .L_16)


	//   ....[0]....
.L_16:
        /*0044*/ 	.word	0x00000140


	//----- nvinfo : EIATTR_REQNTID
	.align		4
.L_17:
        /*0048*/ 	.byte	0x04, 0x10
        /*004a*/ 	.short	(.L_19 - .L_18)
.L_18:
        /*004c*/ 	.word	0x00000080
        /*0050*/ 	.word	0x00000001
        /*0054*/ 	.word	0x00000001


	//----- nvinfo : EIATTR_CBANK_PARAM_SIZE
	.align		4
.L_19:
        /*0058*/ 	.byte	0x03, 0x19
        /*005a*/ 	.short	0x0014


	//----- nvinfo : EIATTR_PARAM_CBANK
	.align		4
        /*005c*/ 	.byte	0x04, 0x0a
        /*005e*/ 	.short	(.L_21 - .L_20)
	.align		4
.L_20:
        /*0060*/ 	.word	index@(.nv.constant0.triton_poi_fused_clone_6)
        /*0064*/ 	.short	0x0210
        /*0066*/ 	.short	0x0014


	//----- nvinfo : EIATTR_SW_WAR
	.align		4
.L_21:
        /*0068*/ 	.byte	0x04, 0x36
        /*006a*/ 	.short	(.L_23 - .L_22)
.L_22:
        /*006c*/ 	.word	0x00000008
.L_23:


//--------------------- .nv.callgraph             --------------------------
	.section	.nv.callgraph,"",@"SHT_CUDA_CALLGRAPH"
	.align	4
	.sectionentsize	8
	.align		4
        /*0000*/ 	.word	0x00000000
	.align		4
        /*0004*/ 	.word	0xffffffff
	.align		4
        /*0008*/ 	.word	0x00000000
	.align		4
        /*000c*/ 	.word	0xfffffffe
	.align		4
        /*0010*/ 	.word	0x00000000
	.align		4
        /*0014*/ 	.word	0xfffffffd
	.align		4
        /*0018*/ 	.word	0x00000000
	.align		4
        /*001c*/ 	.word	0xfffffffc


//--------------------- .text.triton_poi_fused_clone_6 --------------------------
	.section	.text.triton_poi_fused_clone_6,"ax",@progbits
	.align	128
        .global         triton_poi_fused_clone_6
        .type           triton_poi_fused_clone_6,@function
        .size           triton_poi_fused_clone_6,(.L_x_1 - triton_poi_fused_clone_6)
        .other          triton_poi_fused_clone_6,@"STO_CUDA_ENTRY STV_DEFAULT"
triton_poi_fused_clone_6:
.text.triton_poi_fused_clone_6:
[----:B------:R-:W-:Y:S01]  /*0000*/  LDC R1, c[0x0][0x28] ;  /* 0x00000a00ff017b82 */ /* 0x000fe20000000800 */
[----:B------:R-:W1:Y:S07]  /*0010*/  S2R R0, SR_TID.X ;  /* 0x0000000000007919 */ /* 0x000e6e0000002100 */
[----:B------:R-:W2:Y:S01]  /*0020*/  LDC.64 R2, c[0x0][0x210] ;  /* 0x00008400ff027b82 */ /* 0x000ea20000000a00 */
[----:B------:R-:W-:Y:S01]  /*0030*/  ULDC.64 UR4, c[0x0][0x208] ;  /* 0x0000820000047ab9 */ /* 0x000fe20000000a00 */
[----:B------:R-:W3:Y:S01]  /*0040*/  S2R R7, SR_CTAID.X ;  /* 0x0000000000077919 */ /* 0x000ee20000002500 */
[----:B-1----:R-:W-:-:S05]  /*0050*/  IMAD.SHL.U32 R0, R0, 0x2, RZ ;  /* 0x0000000200007824 */ /* 0x002fca00078e00ff */
[----:B------:R-:W-:-:S05]  /*0060*/  LOP3.LUT R0, R0, 0xfe, RZ, 0xc0, !PT ;  /* 0x000000fe00007812 */ /* 0x000fca00078ec0ff */
[----:B---3--:R-:W-:-:S05]  /*0070*/  IMAD R7, R7, 0x100, R0 ;  /* 0x0000010007077824 */ /* 0x008fca00078e0200 */
[----:B------:R-:W-:-:S04]  /*0080*/  SHF.R.S32.HI R0, RZ, 0x1f, R7 ;  /* 0x0000001fff007819 */ /* 0x000fc80000011407 */
[----:B------:R-:W-:-:S04]  /*0090*/  LEA.HI R0, R0, R7, RZ, 0xa ;  /* 0x0000000700007211 */ /* 0x000fc800078f50ff */
[----:B------:R-:W-:Y:S02]  /*00a0*/  LOP3.LUT R4, R0, 0xfffffc00, RZ, 0xc0, !PT ;  /* 0xfffffc0000047812 */ /* 0x000fe400078ec0ff */
[----:B------:R-:W-:Y:S02]  /*00b0*/  SHF.R.S32.HI R0, RZ, 0xa, R0 ;  /* 0x0000000aff007819 */ /* 0x000fe40000011400 */
[----:B------:R-:W-:-:S05]  /*00c0*/  IADD3 R5, R7, -R4, RZ ;  /* 0x8000000407057210 */ /* 0x000fca0007ffe0ff */
[----:B------:R-:W-:-:S04]  /*00d0*/  IMAD R0, R0, 0x1400, R5 ;  /* 0x0000140000007824 */ /* 0x000fc800078e0205 */
[----:B------:R-:W-:-:S04]  /*00e0*/  VIADD R5, R0, 0x800 ;  /* 0x0000080000057836 */ /* 0x000fc80000000000 */
[----:B--2---:R-:W-:Y:S02]  /*00f0*/  IMAD.WIDE R2, R5, 0x4, R2 ;  /* 0x0000000405027825 */ /* 0x004fe400078e0202 */
[----:B------:R-:W1:Y:S04]  /*0100*/  LDC.64 R4, c[0x0][0x218] ;  /* 0x00008600ff047b82 */ /* 0x000e680000000a00 */
[----:B------:R-:W2:Y:S01]  /*0110*/  LDG.E.64 R2, desc[UR4][R2.64] ;  /* 0x0000000402027981 */ /* 0x000ea2000c1e1b00 */
[----:B-1----:R-:W-:-:S05]  /*0120*/  IMAD.WIDE R4, R7, 0x4, R4 ;  /* 0x0000000407047825 */ /* 0x002fca00078e0204 */
[----:B--2---:R-:W-:Y:S01]  /*0130*/  STG.E.64 desc[UR4][R4.64], R2 ;  /* 0x0000000204007986 */ /* 0x004fe2000c101b04 */
[----:B------:R-:W-:Y:S05]  /*0140*/  EXIT ;  /* 0x000000000000794d */ /* 0x000fea0003800000 */
.L_x_0:
[----:B------:R-:W-:-:S00]  /*0150*/  BRA `(.L_x_0) ;  /* 0xfffffffc00fc7947 */ /* 0x000fc0000383ffff */
[----:B------:R-:W-:-:S00]  /*0160*/  NOP ;  /* 0x0000000000007918 */ /* 0x000fc00000000000 */
        /* <DEDUP_REMOVED lines=9> */
.L_x_1:


//--------------------- .nv.constant0.triton_poi_fused_clone_6 --------------------------
	.section	.nv.constant0.triton_poi_fused_clone_6,"a",@progbits
	.sectionflags	@""
	.align	4
.nv.constant0.triton_poi_fused_clone_6:
	.zero		548
